def gluon_mma(
    a_ptr,
    b_ptr,
    c_ptr,
    M: gl.constexpr,
    N: gl.constexpr,
    K: gl.constexpr,
    BLK_A: gl.constexpr,
    BLK_B: gl.constexpr,
    SHARED_A: gl.constexpr,
    SHARED_B: gl.constexpr,
    ACC_LAYOUT: gl.constexpr,
    TMEM_LAYOUT: gl.constexpr,
    USE_TCGEN05: gl.constexpr,
    IS_ASYNC: gl.constexpr,
):
    offs_m = gl.arange(0, M, layout=gl.SliceLayout(1, BLK_A))
    offs_ka = gl.arange(0, K, layout=gl.SliceLayout(0, BLK_A))
    offs_kb = gl.arange(0, K, layout=gl.SliceLayout(1, BLK_B))
    offs_n = gl.arange(0, N, layout=gl.SliceLayout(0, BLK_B))
    a = gl.load(a_ptr + offs_m[:, None] * K + offs_ka[None, :])
    b = gl.load(b_ptr + offs_kb[:, None] * N + offs_n[None, :])
    a_smem = gl.allocate_shared_memory(a.dtype, [M, K], SHARED_A, a)
    b_smem = gl.allocate_shared_memory(b.dtype, [K, N], SHARED_B, b)

    if USE_TCGEN05:
        fence_async_shared()
        bar = gl.allocate_shared_memory(gl.int64, [1], mbarrier.MBarrierLayout())
        mbarrier.init(bar, count=1)
        acc_tmem = allocate_tensor_memory(gl.float32, [M, N], TMEM_LAYOUT)
        tcgen05_mma(a_smem, b_smem, acc_tmem, use_acc=False)
        tcgen05_commit(bar)
        mbarrier.wait(bar, phase=0)
        mbarrier.invalidate(bar)
        acc = acc_tmem.load(ACC_LAYOUT)
    else:
        acc = gl.zeros([M, N], dtype=gl.float32, layout=ACC_LAYOUT)
        acc = hopper.warpgroup_mma(a_smem, b_smem, acc, is_async=IS_ASYNC)
        if IS_ASYNC:
            acc = hopper.warpgroup_mma_wait(num_outstanding=0, deps=[acc])

    out_layout: gl.constexpr = gl.BlockedLayout(
        [1, 1], [1, 32], [gl.num_warps(), 1], [1, 0]
    )
    acc = gl.convert_layout(acc, out_layout)
    offs_cm = gl.arange(0, M, layout=gl.SliceLayout(1, out_layout))
    offs_cn = gl.arange(0, N, layout=gl.SliceLayout(0, out_layout))
    gl.store(c_ptr + offs_cm[:, None] * N + offs_cn[None, :], acc)

# config = {"BLOCK_K": 32, "BLOCK_M": 64, "BLOCK_N": 128, "arch": "sm_90", "dtype": "bf16", "is_async": 0, "num_warps": 8}
# arch = sm_90


// ===== COMPILED SASS (sm_90a) =====

	.target	sm_90a

	.elftype	@"ET_EXEC"


//--------------------- .note.nv.tkinfo           --------------------------
	.section	.note.nv.tkinfo,"",@"SHT_NOTE"
	.sectionflags	@"SHF_NOTE_NV_TKINFO"
	.tkinfo
        /*0018*/ 	.word	0x00000002
        /*0030*/ 	.string	""
        /*0030*/ 	.string	"ptxas"
        /*0030*/ 	.string	"Cuda compilation tools, release 13.0, V13.0.88"
        /*0030*/ 	.string	"Build cuda_13.0.r13.0/compiler.36424714_0"
        /*0030*/ 	.string	"-v  -suppress-debug-info  -lineinfo  -arch sm_90a "



//--------------------- .note.nv.cuinfo           --------------------------
	.section	.note.nv.cuinfo,"",@"SHT_NOTE"
	.sectionflags	@"SHF_NOTE_NV_CUINFO"
        /*0018*/ 	.short	0x0002
        /*001a*/ 	.short	0x005a
        /*001c*/ 	.short	0x0082
	.zero		2


//--------------------- .nv.info                  --------------------------
	.section	.nv.info,"",@"SHT_CUDA_INFO"
	.align	4


	//----- nvinfo : EIATTR_REGCOUNT
	.align		4
        /*0000*/ 	.byte	0x04, 0x2f
        /*0002*/ 	.short	(.L_1 - .L_0)
	.align		4
.L_0:
        /*0004*/ 	.word	index@(gluon_mma)
        /*0008*/ 	.word	0x0000006a


	//----- nvinfo : EIATTR_FRAME_SIZE
	.align		4
.L_1:
        /*000c*/ 	.byte	0x04, 0x11
        /*000e*/ 	.short	(.L_3 - .L_2)
	.align		4
.L_2:
        /*0010*/ 	.word	index@(gluon_mma)
        /*0014*/ 	.word	0x00000000


	//----- nvinfo : EIATTR_MIN_STACK_SIZE
	.align		4
.L_3:
        /*0018*/ 	.byte	0x04, 0x12
        /*001a*/ 	.short	(.L_5 - .L_4)
	.align		4
.L_4:
        /*001c*/ 	.word	index@(gluon_mma)
        /*0020*/ 	.word	0x00000000
.L_5:


//--------------------- .nv.compat                --------------------------
	.section	.nv.compat,"",@"SHT_CUDA_COMPAT_INFO"
	.align	4
        /*0000*/ 	.byte	0x02, 0x09, 0x01, 0x00, 0x02, 0x02, 0x04, 0x00, 0x02, 0x05, 0x05, 0x00, 0x03, 0x07, 0x01, 0x01
        /*0010*/ 	.byte	0x02, 0x03, 0x00, 0x00, 0x02, 0x06, 0x01, 0x00, 0x04, 0x0b, 0x08, 0x00, 0x00, 0x00, 0x00, 0x00
        /*0020*/ 	.byte	0x00, 0x00, 0x00, 0x00


//--------------------- .nv.info.gluon_mma        --------------------------
	.section	.nv.info.gluon_mma,"",@"SHT_CUDA_INFO"
	.sectionflags	@""
	.align	4


	//----- nvinfo : EIATTR_CUDA_API_VERSION
	.align		4
        /*0000*/ 	.byte	0x04, 0x37
        /*0002*/ 	.short	(.L_7 - .L_6)
.L_6:
        /*0004*/ 	.word	0x00000082


	//----- nvinfo : EIATTR_KPARAM_INFO
	.align		4
.L_7:
        /*0008*/ 	.byte	0x04, 0x17
        /*000a*/ 	.short	(.L_9 - .L_8)
.L_8:
        /*000c*/ 	.word	0x00000000
        /*0010*/ 	.short	0x0004
        /*0012*/ 	.short	0x0020
        /*0014*/ 	.byte	0x00, 0xf4, 0x21, 0x00


	//----- nvinfo : EIATTR_KPARAM_INFO
	.align		4
.L_9:
        /*0018*/ 	.byte	0x04, 0x17
        /*001a*/ 	.short	(.L_11 - .L_10)
.L_10:
        /*001c*/ 	.word	0x00000000
        /*0020*/ 	.short	0x0003
        /*0022*/ 	.short	0x0018
        /*0024*/ 	.byte	0x00, 0xf4, 0x21, 0x00


	//----- nvinfo : EIATTR_KPARAM_INFO
	.align		4
.L_11:
        /*0028*/ 	.byte	0x04, 0x17
        /*002a*/ 	.short	(.L_13 - .L_12)
.L_12:
        /*002c*/ 	.word	0x00000000
        /*0030*/ 	.short	0x0002
        /*0032*/ 	.short	0x0010
        /*0034*/ 	.byte	0x00, 0xf4, 0x21, 0x00


	//----- nvinfo : EIATTR_KPARAM_INFO
	.align		4
.L_13:
        /*0038*/ 	.byte	0x04, 0x17
        /*003a*/ 	.short	(.L_15 - .L_14)
.L_14:
        /*003c*/ 	.word	0x00000000
        /*0040*/ 	.short	0x0001
        /*0042*/ 	.short	0x0008
        /*0044*/ 	.byte	0x00, 0xf4, 0x21, 0x00


	//----- nvinfo : EIATTR_KPARAM_INFO
	.align		4
.L_15:
        /*0048*/ 	.byte	0x04, 0x17
        /*004a*/ 	.short	(.L_17 - .L_16)
.L_16:
        /*004c*/ 	.word	0x00000000
        /*0050*/ 	.short	0x0000
        /*0052*/ 	.short	0x0000
        /*0054*/ 	.byte	0x00, 0xf4, 0x21, 0x00


	//----- nvinfo : EIATTR_SPARSE_MMA_MASK
	.align		4
.L_17:
        /*0058*/ 	.byte	0x03, 0x50
        /*005a*/ 	.short	0x0000


	//----- nvinfo : EIATTR_MAXREG_COUNT
	.align		4
        /*005c*/ 	.byte	0x03, 0x1b
        /*005e*/ 	.short	0x00ff


	//----- nvinfo : EIATTR_NUM_BARRIERS
	.align		4
        /*0060*/ 	.byte	0x02, 0x4c
        /*0062*/ 	.byte	0x01
	.zero		1


	//----- nvinfo : EIATTR_MERCURY_ISA_VERSION
	.align		4
        /*0064*/ 	.byte	0x03, 0x5f
        /*0066*/ 	.short	0x0101


	//----- nvinfo : EIATTR_EXIT_INSTR_OFFSETS
	.align		4
        /*0068*/ 	.byte	0x04, 0x1c
        /*006a*/ 	.short	(.L_19 - .L_18)


	//   ....[0]....
.L_18:
        /*006c*/ 	.word	0x000013a0


	//----- nvinfo : EIATTR_REQNTID
	.align		4
.L_19:
        /*0070*/ 	.byte	0x04, 0x10
        /*0072*/ 	.short	(.L_21 - .L_20)
.L_20:
        /*0074*/ 	.word	0x00000100
        /*0078*/ 	.word	0x00000001
        /*007c*/ 	.word	0x00000001


	//----- nvinfo : EIATTR_CBANK_PARAM_SIZE
	.align		4
.L_21:
        /*0080*/ 	.byte	0x03, 0x19
        /*0082*/ 	.short	0x0028


	//----- nvinfo : EIATTR_PARAM_CBANK
	.align		4
        /*0084*/ 	.byte	0x04, 0x0a
        /*0086*/ 	.short	(.L_23 - .L_22)
	.align		4
.L_22:
        /*0088*/ 	.word	index@(.nv.constant0.gluon_mma)
        /*008c*/ 	.short	0x0210
        /*008e*/ 	.short	0x0028


	//----- nvinfo : EIATTR_SW_WAR
	.align		4
.L_23:
        /*0090*/ 	.byte	0x04, 0x36
        /*0092*/ 	.short	(.L_25 - .L_24)
.L_24:
        /*0094*/ 	.word	0x00000008
.L_25:


//--------------------- .nv.callgraph             --------------------------
	.section	.nv.callgraph,"",@"SHT_CUDA_CALLGRAPH"
	.align	4
	.sectionentsize	8
	.align		4
        /*0000*/ 	.word	0x00000000
	.align		4
        /*0004*/ 	.word	0xffffffff
	.align		4
        /*0008*/ 	.word	0x00000000
	.align		4
        /*000c*/ 	.word	0xfffffffe
	.align		4
        /*0010*/ 	.word	0x00000000
	.align		4
        /*0014*/ 	.word	0xfffffffd
	.align		4
        /*0018*/ 	.word	0x00000000
	.align		4
        /*001c*/ 	.word	0xfffffffc


//--------------------- .text.gluon_mma           --------------------------
	.section	.text.gluon_mma,"ax",@progbits
	.align	128
        .global         gluon_mma
        .type           gluon_mma,@function
        .size           gluon_mma,(.L_x_1 - gluon_mma)
        .other          gluon_mma,@"STO_CUDA_ENTRY STV_DEFAULT"
gluon_mma:
.text.gluon_mma:
[----:B------:R-:W-:Y:S01]  /*0000*/  LDC R1, c[0x0][0x28] ;  /* 0x00000a00ff017b82 */ /* 0x000fe20000000800 */
[----:B------:R-:W0:Y:S07]  /*0010*/  S2R R4, SR_TID.X ;  /* 0x0000000000047919 */ /* 0x000e2e0000002100 */
[----:B------:R-:W1:Y:S01]  /*0020*/  LDC.64 R20, c[0x0][0x210] ;  /* 0x00008400ff147b82 */ /* 0x000e620000000a00 */
[----:B------:R-:W-:-:S07]  /*0030*/  ULDC.64 UR14, c[0x0][0x208] ;  /* 0x00008200000e7ab9 */ /* 0x000fce0000000a00 */
[----:B------:R-:W2:Y:S01]  /*0040*/  LDC.64 R34, c[0x0][0x218] ;  /* 0x00008600ff227b82 */ /* 0x000ea20000000a00 */
[----:B0-----:R-:W-:Y:S02]  /*0050*/  SHF.R.U32.HI R3, RZ, 0x5, R4 ;  /* 0x00000005ff037819 */ /* 0x001fe40000011604 */
[----:B------:R-:W-:Y:S02]  /*0060*/  LOP3.LUT R101, R4, 0xe0, RZ, 0xc0, !PT ;  /* 0x000000e004657812 */ /* 0x000fe400078ec0ff */
[----:B------:R-:W-:Y:S02]  /*0070*/  SGXT.U32 R3, R3, 0x3 ;  /* 0x000000030303781a */ /* 0x000fe40000000000 */
[----:B-1----:R-:W-:Y:S02]  /*0080*/  LEA R6, P0, R101, R20, 0x1 ;  /* 0x0000001465067211 */ /* 0x002fe400078008ff */
[C---:B------:R-:W-:Y:S02]  /*0090*/  LOP3.LUT R89, R3.reuse, 0x10, RZ, 0xfc, !PT ;  /* 0x0000001003597812 */ /* 0x040fe400078efcff */
[----:B------:R-:W-:-:S02]  /*00a0*/  LOP3.LUT R99, R3, 0x18, RZ, 0xfc, !PT ;  /* 0x0000001803637812 */ /* 0x000fc400078efcff */
[----:B------:R-:W-:Y:S01]  /*00b0*/  LOP3.LUT R91, R3, 0x8, RZ, 0xfc, !PT ;  /* 0x00000008035b7812 */ /* 0x000fe200078efcff */
[----:B------:R-:W-:Y:S01]  /*00c0*/  IMAD.SHL.U32 R22, R89, 0x20, RZ ;  /* 0x0000002059167824 */ /* 0x000fe200078e00ff */
[----:B------:R-:W-:Y:S01]  /*00d0*/  LOP3.LUT R95, R3, 0x20, RZ, 0xfc, !PT ;  /* 0x00000020035f7812 */ /* 0x000fe200078efcff */
[----:B------:R-:W-:Y:S01]  /*00e0*/  IMAD.SHL.U32 R24, R99, 0x20, RZ ;  /* 0x0000002063187824 */ /* 0x000fe200078e00ff */
[----:B------:R-:W-:Y:S01]  /*00f0*/  LOP3.LUT R97, R3, 0x28, RZ, 0xfc, !PT ;  /* 0x0000002803617812 */ /* 0x000fe200078efcff */
[----:B------:R-:W-:Y:S01]  /*0100*/  IMAD.SHL.U32 R2, R91, 0x20, RZ ;  /* 0x000000205b027824 */ /* 0x000fe200078e00ff */
[----:B------:R-:W-:Y:S01]  /*0110*/  LOP3.LUT R93, R3, 0x30, RZ, 0xfc, !PT ;  /* 0x00000030035d7812 */ /* 0x000fe200078efcff */
[----:B------:R-:W-:Y:S01]  /*0120*/  IMAD.SHL.U32 R26, R95, 0x20, RZ ;  /* 0x000000205f1a7824 */ /* 0x000fe200078e00ff */
[----:B------:R-:W-:Y:S02]  /*0130*/  LOP3.LUT R3, R3, 0x38, RZ, 0xfc, !PT ;  /* 0x0000003803037812 */ /* 0x000fe400078efcff */
[-C--:B------:R-:W-:Y:S01]  /*0140*/  LEA R10, P1, R89, R20.reuse, 0x6 ;  /* 0x00000014590a7211 */ /* 0x080fe200078230ff */
[----:B------:R-:W-:Y:S01]  /*0150*/  IMAD.SHL.U32 R30, R93, 0x20, RZ ;  /* 0x000000205d1e7824 */ /* 0x000fe200078e00ff */
[----:B------:R-:W-:Y:S01]  /*0160*/  LEA R12, P2, R99, R20, 0x6 ;  /* 0x00000014630c7211 */ /* 0x000fe200078430ff */
[----:B------:R-:W-:Y:S01]  /*0170*/  IMAD.SHL.U32 R32, R3, 0x20, RZ ;  /* 0x0000002003207824 */ /* 0x000fe200078e00ff */
[----:B------:R-:W-:-:S02]  /*0180*/  LOP3.LUT R0, R4, 0x1f, RZ, 0xc0, !PT ;  /* 0x0000001f04007812 */ /* 0x000fc400078ec0ff */
[-C--:B------:R-:W-:Y:S02]  /*0190*/  LEA.HI.X R7, R101, R21.reuse, RZ, 0x1, P0 ;  /* 0x0000001565077211 */ /* 0x080fe400000f0cff */
[----:B------:R-:W-:Y:S02]  /*01a0*/  SHF.L.U32 R28, R97, 0x5, RZ ;  /* 0x00000005611c7819 */ /* 0x000fe400000006ff */
[-C--:B------:R-:W-:Y:S01]  /*01b0*/  LEA R8, P0, R91, R20.reuse, 0x6 ;  /* 0x000000145b087211 */ /* 0x080fe200078030ff */
[----:B------:R-:W-:Y:S01]  /*01c0*/  IMAD.WIDE.U32 R6, R0, 0x2, R6 ;  /* 0x0000000200067825 */ /* 0x000fe200078e0006 */
[-C--:B------:R-:W-:Y:S02]  /*01d0*/  LEA R14, P3, R95, R20.reuse, 0x6 ;  /* 0x000000145f0e7211 */ /* 0x080fe400078630ff */
[-C--:B------:R-:W-:Y:S02]  /*01e0*/  LEA R16, P4, R97, R20.reuse, 0x6 ;  /* 0x0000001461107211 */ /* 0x080fe400078830ff */
[----:B------:R-:W-:Y:S01]  /*01f0*/  LEA R18, P5, R93, R20, 0x6 ;  /* 0x000000145d127211 */ /* 0x000fe200078a30ff */
[----:B------:R-:W-:Y:S01]  /*0200*/  IMAD.SHL.U32 R92, R101, 0x4, RZ ;  /* 0x00000004655c7824 */ /* 0x000fe200078e00ff */
[-C--:B------:R-:W-:Y:S01]  /*0210*/  LEA.HI.X R11, R22, R21.reuse, RZ, 0x1, P1 ;  /* 0x00000015160b7211 */ /* 0x080fe200008f0cff */
[----:B------:R0:W3:Y:S01]  /*0220*/  LDG.E.U16 R5, desc[UR14][R6.64] ;  /* 0x0000000e06057981 */ /* 0x0000e2000c1e1500 */
[----:B------:R-:W-:-:S02]  /*0230*/  LEA.HI.X R13, R24, R21, RZ, 0x1, P2 ;  /* 0x00000015180d7211 */ /* 0x000fc400010f0cff */
[----:B------:R-:W-:Y:S01]  /*0240*/  LEA R20, P6, R3, R20, 0x6 ;  /* 0x0000001403147211 */ /* 0x000fe200078c30ff */
[----:B------:R-:W-:Y:S01]  /*0250*/  IMAD.WIDE.U32 R10, R0, 0x2, R10 ;  /* 0x00000002000a7825 */ /* 0x000fe200078e000a */
[-C--:B------:R-:W-:Y:S02]  /*0260*/  LEA.HI.X R9, R2, R21.reuse, RZ, 0x1, P0 ;  /* 0x0000001502097211 */ /* 0x080fe400000f0cff */
[-C--:B------:R-:W-:Y:S01]  /*0270*/  LEA.HI.X R15, R26, R21.reuse, RZ, 0x1, P3 ;  /* 0x000000151a0f7211 */ /* 0x080fe200018f0cff */
[----:B------:R-:W-:Y:S01]  /*0280*/  IMAD.WIDE.U32 R12, R0, 0x2, R12 ;  /* 0x00000002000c7825 */ /* 0x000fe200078e000c */
[-C--:B------:R-:W-:Y:S01]  /*0290*/  LEA.HI.X R17, R28, R21.reuse, RZ, 0x1, P4 ;  /* 0x000000151c117211 */ /* 0x080fe200020f0cff */
[----:B------:R1:W4:Y:S01]  /*02a0*/  LDG.E.U16 R25, desc[UR14][R10.64] ;  /* 0x0000000e0a197981 */ /* 0x000322000c1e1500 */
[-C--:B------:R-:W-:Y:S01]  /*02b0*/  LEA.HI.X R19, R30, R21.reuse, RZ, 0x1, P5 ;  /* 0x000000151e137211 */ /* 0x080fe200028f0cff */
[----:B------:R-:W-:Y:S01]  /*02c0*/  IMAD.SHL.U32 R2, R91, 0x80, RZ ;  /* 0x000000805b027824 */ /* 0x000fe200078e00ff */
[----:B------:R-:W-:Y:S01]  /*02d0*/  LEA.HI.X R21, R32, R21, RZ, 0x1, P6 ;  /* 0x0000001520157211 */ /* 0x000fe200030f0cff */
[----:B------:R5:W4:Y:S01]  /*02e0*/  LDG.E.U16 R26, desc[UR14][R12.64] ;  /* 0x0000000e0c1a7981 */ /* 0x000b22000c1e1500 */
[----:B--2---:R-:W-:Y:S01]  /*02f0*/  LEA R22, P0, R101, R34, 0x3 ;  /* 0x0000002265167211 */ /* 0x004fe200078018ff */
[----:B------:R-:W-:Y:S01]  /*0300*/  IMAD.SHL.U32 R90, R99, 0x80, RZ ;  /* 0x00000080635a7824 */ /* 0x000fe200078e00ff */
[----:B------:R-:W-:Y:S01]  /*0310*/  SHF.L.U32 R88, R89, 0x7, RZ ;  /* 0x0000000759587819 */ /* 0x000fe200000006ff */
[----:B0-----:R-:W-:Y:S01]  /*0320*/  IMAD.WIDE.U32 R6, R0, 0x2, R20 ;  /* 0x0000000200067825 */ /* 0x001fe200078e0014 */
[----:B------:R-:W-:-:S02]  /*0330*/  LEA.HI.X R23, R92, R35, RZ, 0x1, P0 ;  /* 0x000000235c177211 */ /* 0x000fc400000f0cff */
[-C--:B-1----:R-:W-:Y:S01]  /*0340*/  LEA R10, P0, R91, R34.reuse, 0x8 ;  /* 0x000000225b0a7211 */ /* 0x082fe200078040ff */
[C---:B------:R-:W-:Y:S01]  /*0350*/  IMAD.WIDE.U32 R8, R0.reuse, 0x2, R8 ;  /* 0x0000000200087825 */ /* 0x040fe200078e0008 */
[-C--:B------:R-:W-:Y:S01]  /*0360*/  LEA R20, P2, R99, R34.reuse, 0x8 ;  /* 0x0000002263147211 */ /* 0x080fe200078440ff */
[----:B------:R-:W2:Y:S01]  /*0370*/  LDG.E.U16 R6, desc[UR14][R6.64] ;  /* 0x0000000e06067981 */ /* 0x000ea2000c1e1500 */
[----:B-----5:R-:W-:Y:S01]  /*0380*/  LEA R12, P1, R89, R34, 0x8 ;  /* 0x00000022590c7211 */ /* 0x020fe200078240ff */
[----:B------:R-:W-:Y:S01]  /*0390*/  IMAD.WIDE.U32 R14, R0, 0x2, R14 ;  /* 0x00000002000e7825 */ /* 0x000fe200078e000e */
[-C--:B------:R-:W-:Y:S01]  /*03a0*/  LEA.HI.X R11, R2, R35.reuse, RZ, 0x1, P0 ;  /* 0x00000023020b7211 */ /* 0x080fe200000f0cff */
[----:B------:R0:W5:Y:S01]  /*03b0*/  LDG.E.U16 R24, desc[UR14][R8.64] ;  /* 0x0000000e08187981 */ /* 0x000162000c1e1500 */
[-C--:B------:R-:W-:Y:S02]  /*03c0*/  LEA.HI.X R13, R88, R35.reuse, RZ, 0x1, P1 ;  /* 0x00000023580d7211 */ /* 0x080fe400008f0cff */
[----:B------:R-:W-:Y:S01]  /*03d0*/  LEA.HI.X R21, R90, R35, RZ, 0x1, P2 ;  /* 0x000000235a157211 */ /* 0x000fe200010f0cff */
[C---:B------:R-:W-:Y:S01]  /*03e0*/  IMAD.WIDE.U32 R16, R0.reuse, 0x2, R16 ;  /* 0x0000000200107825 */ /* 0x040fe200078e0010 */
[----:B------:R1:W5:Y:S03]  /*03f0*/  LDG.E.U16 R27, desc[UR14][R14.64] ;  /* 0x0000000e0e1b7981 */ /* 0x000366000c1e1500 */
[----:B------:R-:W-:-:S02]  /*0400*/  IMAD.WIDE.U32 R18, R0, 0x2, R18 ;  /* 0x0000000200127825 */ /* 0x000fc400078e0012 */
[----:B------:R-:W5:Y:S02]  /*0410*/  LDG.E.U16 R16, desc[UR14][R16.64] ;  /* 0x0000000e10107981 */ /* 0x000f64000c1e1500 */
[C---:B0-----:R-:W-:Y:S02]  /*0420*/  IMAD.WIDE.U32 R8, R0.reuse, 0x2, R22 ;  /* 0x0000000200087825 */ /* 0x041fe400078e0016 */
[----:B------:R-:W5:Y:S02]  /*0430*/  LDG.E.U16 R18, desc[UR14][R18.64] ;  /* 0x0000000e12127981 */ /* 0x000f64000c1e1500 */
[C---:B------:R-:W-:Y:S02]  /*0440*/  IMAD.WIDE.U32 R10, R0.reuse, 0x2, R10 ;  /* 0x00000002000a7825 */ /* 0x040fe400078e000a */
[----:B------:R-:W5:Y:S02]  /*0450*/  LDG.E.U16 R7, desc[UR14][R8.64+0x40] ;  /* 0x0000400e08077981 */ /* 0x000f64000c1e1500 */
[----:B------:R-:W-:-:S02]  /*0460*/  IMAD.WIDE.U32 R12, R0, 0x2, R12 ;  /* 0x00000002000c7825 */ /* 0x000fc400078e000c */
[----:B------:R-:W5:Y:S02]  /*0470*/  LDG.E.U16 R17, desc[UR14][R8.64] ;  /* 0x0000000e08117981 */ /* 0x000f64000c1e1500 */
[----:B-1----:R-:W-:Y:S02]  /*0480*/  IMAD.WIDE.U32 R14, R0, 0x2, R20 ;  /* 0x00000002000e7825 */ /* 0x002fe400078e0014 */
[----:B------:R-:W5:Y:S04]  /*0490*/  LDG.E.U16 R19, desc[UR14][R8.64+0x80] ;  /* 0x0000800e08137981 */ /* 0x000f68000c1e1500 */
        /* <DEDUP_REMOVED lines=8> */
[----:B------:R0:W5:Y:S04]  /*0520*/  LDG.E.U16 R94, desc[UR14][R10.64+0xc0] ;  /* 0x0000c00e0a5e7981 */ /* 0x000168000c1e1500 */
[----:B------:R-:W5:Y:S04]  /*0530*/  LDG.E.U16 R96, desc[UR14][R12.64+0x40] ;  /* 0x0000400e0c607981 */ /* 0x000f68000c1e1500 */
[----:B------:R-:W5:Y:S04]  /*0540*/  LDG.E.U16 R98, desc[UR14][R12.64+0xc0] ;  /* 0x0000c00e0c627981 */ /* 0x000f68000c1e1500 */
[----:B------:R-:W5:Y:S04]  /*0550*/  LDG.E.U16 R100, desc[UR14][R14.64+0x40] ;  /* 0x0000400e0e647981 */ /* 0x000f68000c1e1500 */
[----:B------:R-:W5:Y:S01]  /*0560*/  LDG.E.U16 R102, desc[UR14][R14.64+0xc0] ;  /* 0x0000c00e0e667981 */ /* 0x000f62000c1e1500 */
[----:B------:R-:W1:Y:S01]  /*0570*/  S2UR UR12, SR_CgaCtaId ;  /* 0x00000000000c79c3 */ /* 0x000e620000008800 */
[----:B------:R-:W-:Y:S01]  /*0580*/  LOP3.LUT R103, R4, 0xc0, RZ, 0xc0, !PT ;  /* 0x000000c004677812 */ /* 0x000fe200078ec0ff */
[----:B0-----:R-:W-:Y:S01]  /*0590*/  IMAD R11, R0, 0x2, R92 ;  /* 0x00000002000b7824 */ /* 0x001fe200078e025c */
[----:B------:R-:W-:Y:S01]  /*05a0*/  UMOV UR4, 0x400 ;  /* 0x0000040000047882 */ /* 0x000fe20000000000 */
[----:B------:R-:W-:Y:S01]  /*05b0*/  SHF.R.U32.HI R8, RZ, 0x1, R101 ;  /* 0x00000001ff087819 */ /* 0x000fe20000011665 */
[----:B------:R-:W-:Y:S01]  /*05c0*/  IMAD.SHL.U32 R32, R4, 0x2, RZ ;  /* 0x0000000204207824 */ /* 0x000fe200078e00ff */
[----:B------:R-:W-:-:S02]  /*05d0*/  SHF.R.U32.HI R9, RZ, 0x2, R103 ;  /* 0x00000002ff097819 */ /* 0x000fc40000011667 */
[----:B------:R-:W-:Y:S02]  /*05e0*/  LOP3.LUT R8, R11, R8, RZ, 0x3c, !PT ;  /* 0x000000080b087212 */ /* 0x000fe400078e3cff */
[----:B------:R-:W-:Y:S02]  /*05f0*/  LOP3.LUT R9, R9, 0x1fe, R32, 0x78, !PT ;  /* 0x000001fe09097812 */ /* 0x000fe400078e7820 */
[----:B------:R-:W-:Y:S01]  /*0600*/  LOP3.LUT R11, R8, 0x40, RZ, 0x3c, !PT ;  /* 0x00000040080b7812 */ /* 0x000fe200078e3cff */
[----:B-1----:R-:W-:-:S04]  /*0610*/  ULEA UR12, UR12, UR4, 0x18 ;  /* 0x000000040c0c7291 */ /* 0x002fc8000f8ec03f */
[----:B------:R-:W-:Y:S02]  /*0620*/  UIADD3 UR4, UR12, 0x2000, URZ ;  /* 0x000020000c047890 */ /* 0x000fe4000fffe03f */
[----:B------:R-:W-:Y:S02]  /*0630*/  USHF.R.U32.HI UR6, URZ, 0x4, UR12 ;  /* 0x000000043f067899 */ /* 0x000fe4000801160c */
[----:B------:R-:W-:Y:S02]  /*0640*/  USHF.R.U32.HI UR4, URZ, 0x4, UR4 ;  /* 0x000000043f047899 */ /* 0x000fe40008011604 */
[----:B------:R-:W-:Y:S02]  /*0650*/  USGXT.U32 UR6, UR6, 0xe ;  /* 0x0000000e0606789a */ /* 0x000fe40008000000 */
[----:B------:R-:W-:Y:S02]  /*0660*/  USGXT.U32 UR4, UR4, 0xe ;  /* 0x0000000e0404789a */ /* 0x000fe40008000000 */
[----:B------:R-:W-:Y:S01]  /*0670*/  ULOP3.LUT UR8, UR6, 0x1000000, URZ, 0xfc, !UPT ;  /* 0x0100000006087892 */ /* 0x000fe2000f8efc3f */
[----:B------:R-:W-:Y:S01]  /*0680*/  UMOV UR17, 0x80000020 ;  /* 0x8000002000117882 */ /* 0x000fe20000000000 */
[----:B------:R-:W-:-:S03]  /*0690*/  UMOV UR19, 0x40000040 ;  /* 0x4000004000137882 */ /* 0x000fc60000000000 */
[----:B------:R-:W-:Y:S02]  /*06a0*/  UMOV UR16, UR4 ;  /* 0x0000000400107c82 */ /* 0x000fe40008000000 */
[----:B------:R-:W-:Y:S01]  /*06b0*/  UMOV UR18, UR8 ;  /* 0x0000000800127c82 */ /* 0x000fe20008000000 */
[----:B------:R-:W-:Y:S01]  /*06c0*/  UMOV UR8, 0xfffffffe ;  /* 0xfffffffe00087882 */ /* 0x000fe20000000000 */
[----:B------:R-:W-:Y:S01]  /*06d0*/  UMOV UR9, 0x7fffffdf ;  /* 0x7fffffdf00097882 */ /* 0x000fe20000000000 */
[----:B------:R-:W-:Y:S01]  /*06e0*/  UMOV UR10, 0x1000080 ;  /* 0x01000080000a7882 */ /* 0x000fe20000000000 */
[----:B------:R-:W-:Y:S01]  /*06f0*/  UMOV UR11, 0x40000040 ;  /* 0x40000040000b7882 */ /* 0x000fe20000000000 */
[----:B------:R-:W-:Y:S01]  /*0700*/  UMOV UR7, URZ ;  /* 0x0000003f00077c82 */ /* 0x000fe20008000000 */
[----:B------:R-:W-:Y:S01]  /*0710*/  UMOV UR5, URZ ;  /* 0x0000003f00057c82 */ /* 0x000fe20008000000 */
[----:B------:R-:W-:Y:S02]  /*0720*/  UIADD3.64 UR6, UR6, UR10, URZ ;  /* 0x0000000a06067297 */ /* 0x000fe4000fffe03f */
[----:B------:R-:W-:Y:S01]  /*0730*/  UIADD3.64 UR4, UR4, -UR8, URZ ;  /* 0x8000000804047297 */ /* 0x000fe2000fffe03f */
[----:B---3--:R-:W-:Y:S04]  /*0740*/  STS.U16 [R9+UR12+0x2000], R5 ;  /* 0x0020000509007988 */ /* 0x008fe8000800040c */
[----:B----4-:R-:W-:Y:S04]  /*0750*/  STS.U16 [R9+UR12+0x2400], R25 ;  /* 0x0024001909007988 */ /* 0x010fe8000800040c */
[----:B------:R-:W-:Y:S04]  /*0760*/  STS.U16 [R9+UR12+0x2600], R26 ;  /* 0x0026001a09007988 */ /* 0x000fe8000800040c */
[----:B--2---:R-:W-:Y:S04]  /*0770*/  STS.U16 [R9+UR12+0x2e00], R6 ;  /* 0x002e000609007988 */ /* 0x004fe8000800040c */
[----:B-----5:R-:W-:Y:S04]  /*0780*/  STS.U16 [R9+UR12+0x2200], R24 ;  /* 0x0022001809007988 */ /* 0x020fe8000800040c */
[----:B------:R-:W-:Y:S04]  /*0790*/  STS.U16 [R9+UR12+0x2800], R27 ;  /* 0x0028001b09007988 */ /* 0x000fe8000800040c */
[----:B------:R-:W-:Y:S04]  /*07a0*/  STS.U16 [R9+UR12+0x2a00], R16 ;  /* 0x002a001009007988 */ /* 0x000fe8000800040c */
[----:B------:R-:W-:Y:S04]  /*07b0*/  STS.U16 [R9+UR12+0x2c00], R18 ;  /* 0x002c001209007988 */ /* 0x000fe8000800040c */
[----:B------:R-:W-:Y:S04]  /*07c0*/  STS.U16 [R8+UR12], R17 ;  /* 0x0000001108007988 */ /* 0x000fe8000800040c */
[----:B------:R-:W-:Y:S04]  /*07d0*/  STS.U16 [R8+UR12+0x1000], R19 ;  /* 0x0010001308007988 */ /* 0x000fe8000800040c */
[----:B------:R-:W-:Y:S04]  /*07e0*/  STS.U16 [R8+UR12+0x400], R21 ;  /* 0x0004001508007988 */ /* 0x000fe8000800040c */
[----:B------:R-:W-:Y:S04]  /*07f0*/  STS.U16 [R8+UR12+0x1400], R23 ;  /* 0x0014001708007988 */ /* 0x000fe8000800040c */
[----:B------:R-:W-:Y:S04]  /*0800*/  STS.U16 [R8+UR12+0x800], R28 ;  /* 0x0008001c08007988 */ /* 0x000fe8000800040c */
[----:B------:R-:W-:Y:S04]  /*0810*/  STS.U16 [R8+UR12+0x1800], R29 ;  /* 0x0018001d08007988 */ /* 0x000fe8000800040c */
[----:B------:R-:W-:Y:S04]  /*0820*/  STS.U16 [R8+UR12+0xc00], R30 ;  /* 0x000c001e08007988 */ /* 0x000fe8000800040c */
[----:B------:R0:W-:Y:S04]  /*0830*/  STS.U16 [R8+UR12+0x1c00], R31 ;  /* 0x001c001f08007988 */ /* 0x0001e8000800040c */
[----:B------:R-:W-:Y:S04]  /*0840*/  STS.U16 [R11+UR12], R7 ;  /* 0x000000070b007988 */ /* 0x000fe8000800040c */
[----:B------:R-:W-:Y:S04]  /*0850*/  STS.U16 [R11+UR12+0x1000], R20 ;  /* 0x001000140b007988 */ /* 0x000fe8000800040c */
[----:B------:R-:W-:Y:S04]  /*0860*/  STS.U16 [R11+UR12+0x400], R22 ;  /* 0x000400160b007988 */ /* 0x000fe8000800040c */
[----:B------:R1:W-:Y:S04]  /*0870*/  STS.U16 [R11+UR12+0x1400], R94 ;  /* 0x0014005e0b007988 */ /* 0x0003e8000800040c */
[----:B------:R-:W-:Y:S04]  /*0880*/  STS.U16 [R11+UR12+0x800], R96 ;  /* 0x000800600b007988 */ /* 0x000fe8000800040c */
[----:B------:R-:W-:Y:S04]  /*0890*/  STS.U16 [R11+UR12+0x1800], R98 ;  /* 0x001800620b007988 */ /* 0x000fe8000800040c */
[----:B------:R-:W-:Y:S04]  /*08a0*/  STS.U16 [R11+UR12+0xc00], R100 ;  /* 0x000c00640b007988 */ /* 0x000fe8000800040c */
[----:B------:R2:W-:Y:S01]  /*08b0*/  STS.U16 [R11+UR12+0x1c00], R102 ;  /* 0x001c00660b007988 */ /* 0x0005e2000800040c */
[----:B------:R-:W-:Y:S06]  /*08c0*/  BAR.SYNC.DEFER_BLOCKING 0x0 ;  /* 0x0000000000007b1d */ /* 0x000fec0000010000 */
[----:B0-----:R-:W-:-:S06]  /*08d0*/  WARPGROUP.ARRIVE ;  /* 0x00000000000079c5 */ /* 0x001fcc0000000000 */
[----:B------:R-:W-:-:S12]  /*08e0*/  HGMMA.64x128x16.F32.BF16 R24, gdesc[UR16].tnspB, RZ, !UPT ;  /* 0x41e00000101879f0 */ /* 0x000fd8000c7018ff */
[----:B------:R-:W-:Y:S01]  /*08f0*/  HGMMA.64x128x16.F32.BF16 R24, gdesc[UR4].tnspB, R24, gsb0 ;  /* 0x41e00000041879f0 */ /* 0x000fe20008001818 */
[C---:B------:R-:W-:Y:S01]  /*0900*/  IMAD.SHL.U32 R5, R4.reuse, 0x20, RZ ;  /* 0x0000002004057824 */ /* 0x040fe200078e00ff */
[--C-:B------:R-:W-:Y:S02]  /*0910*/  SHF.R.S32.HI R8, RZ, 0x5, R4.reuse ;  /* 0x00000005ff087819 */ /* 0x100fe40000011404 */
[----:B-1----:R-:W-:Y:S02]  /*0920*/  SHF.R.S32.HI R94, RZ, 0x2, R4 ;  /* 0x00000002ff5e7819 */ /* 0x002fe40000011404 */
[C---:B------:R-:W-:Y:S01]  /*0930*/  SHF.L.U32 R6, R4.reuse, 0x4, RZ ;  /* 0x0000000404067819 */ /* 0x040fe200000006ff */
[----:B------:R-:W-:Y:S01]  /*0940*/  IMAD.SHL.U32 R4, R4, 0x100, RZ ;  /* 0x0000010004047824 */ /* 0x000fe200078e00ff */
[----:B------:R-:W-:Y:S02]  /*0950*/  LOP3.LUT R5, R5, 0x60, RZ, 0xc0, !PT ;  /* 0x0000006005057812 */ /* 0x000fe400078ec0ff */
[----:B------:R-:W-:-:S02]  /*0960*/  SGXT R8, R8, 0x1 ;  /* 0x000000010808781a */ /* 0x000fc40000000200 */
[----:B------:R-:W-:Y:S02]  /*0970*/  SGXT R94, R94, 0x1 ;  /* 0x000000015e5e781a */ /* 0x000fe40000000200 */
[----:B------:R-:W-:Y:S02]  /*0980*/  LOP3.LUT R7, R4, 0x1800, RZ, 0xc0, !PT ;  /* 0x0000180004077812 */ /* 0x000fe400078ec0ff */
[--C-:B------:R-:W-:Y:S02]  /*0990*/  LOP3.LUT R5, R5, 0x780, R6.reuse, 0xf8, !PT ;  /* 0x0000078005057812 */ /* 0x100fe400078ef806 */
[----:B------:R-:W-:Y:S02]  /*09a0*/  LOP3.LUT R8, R8, 0x2010, RZ, 0xc0, !PT ;  /* 0x0000201008087812 */ /* 0x000fe400078ec0ff */
[----:B------:R-:W-:Y:S02]  /*09b0*/  LOP3.LUT R16, R7, 0x70, R6, 0xf8, !PT ;  /* 0x0000007007107812 */ /* 0x000fe400078ef806 */
[----:B------:R-:W-:Y:S01]  /*09c0*/  LOP3.LUT R94, R5, 0x2010, R94, 0xf8, !PT ;  /* 0x00002010055e7812 */ /* 0x000fe200078ef85e */
[----:B------:R-:W-:Y:S01]  /*09d0*/  IMAD R103, R103, 0x2, R8 ;  /* 0x0000000267677824 */ /* 0x000fe200078e0208 */
[----:B------:R-:W-:-:S02]  /*09e0*/  WARPGROUP.DEPBAR.LE gsb0, 0x0 ;  /* 0x00008000000079c5 */ /* 0x000fc40000010000 */
[----:B------:R-:W-:Y:S01]  /*09f0*/  IMAD.MOV.U32 R4, RZ, RZ, R24 ;  /* 0x000000ffff047224 */ /* 0x000fe200078e0018 */
[----:B------:R-:W-:Y:S01]  /*0a00*/  MOV R6, R40 ;  /* 0x0000002800067202 */ /* 0x000fe20000000f00 */
[----:B------:R-:W-:Y:S02]  /*0a10*/  IMAD.MOV.U32 R5, RZ, RZ, R26 ;  /* 0x000000ffff057224 */ /* 0x000fe400078e001a */
[----:B------:R-:W-:Y:S01]  /*0a20*/  IMAD.MOV.U32 R7, RZ, RZ, R42 ;  /* 0x000000ffff077224 */ /* 0x000fe200078e002a */
[----:B------:R-:W-:Y:S01]  /*0a30*/  BAR.SYNC.DEFER_BLOCKING 0x0 ;  /* 0x0000000000007b1d */ /* 0x000fe20000010000 */
[----:B------:R-:W-:Y:S01]  /*0a40*/  LOP3.LUT R40, R103, R16, RZ, 0x3c, !PT ;  /* 0x0000001067287212 */ /* 0x000fe200078e3cff */
[----:B------:R-:W-:Y:S01]  /*0a50*/  IMAD.MOV.U32 R8, RZ, RZ, R28 ;  /* 0x000000ffff087224 */ /* 0x000fe200078e001c */
[----:B--2---:R-:W-:Y:S01]  /*0a60*/  MOV R11, R46 ;  /* 0x0000002e000b7202 */ /* 0x004fe20000000f00 */
[----:B------:R-:W-:Y:S01]  /*0a70*/  IMAD.MOV.U32 R9, RZ, RZ, R30 ;  /* 0x000000ffff097224 */ /* 0x000fe200078e001e */
[----:B------:R-:W-:Y:S01]  /*0a80*/  MOV R16, R36 ;  /* 0x0000002400107202 */ /* 0x000fe20000000f00 */
[----:B------:R-:W-:Y:S01]  /*0a90*/  IMAD.MOV.U32 R10, RZ, RZ, R44 ;  /* 0x000000ffff0a7224 */ /* 0x000fe200078e002c */
[----:B------:R-:W-:Y:S01]  /*0aa0*/  MOV R21, R27 ;  /* 0x0000001b00157202 */ /* 0x000fe20000000f00 */
[----:B------:R-:W-:Y:S01]  /*0ab0*/  IMAD.MOV.U32 R12, RZ, RZ, R32 ;  /* 0x000000ffff0c7224 */ /* 0x000fe200078e0020 */
[----:B------:R-:W-:Y:S01]  /*0ac0*/  LOP3.LUT R42, R94, 0x10, RZ, 0x3c, !PT ;  /* 0x000000105e2a7812 */ /* 0x000fe200078e3cff */
[----:B------:R-:W-:-:S02]  /*0ad0*/  IMAD.MOV.U32 R13, RZ, RZ, R34 ;  /* 0x000000ffff0d7224 */ /* 0x000fc400078e0022 */
[----:B------:R-:W-:Y:S02]  /*0ae0*/  IMAD.MOV.U32 R14, RZ, RZ, R48 ;  /* 0x000000ffff0e7224 */ /* 0x000fe400078e0030 */
[----:B------:R-:W-:Y:S02]  /*0af0*/  IMAD.MOV.U32 R15, RZ, RZ, R50 ;  /* 0x000000ffff0f7224 */ /* 0x000fe400078e0032 */
[----:B------:R-:W-:Y:S02]  /*0b00*/  IMAD.MOV.U32 R17, RZ, RZ, R38 ;  /* 0x000000ffff117224 */ /* 0x000fe400078e0026 */
[----:B------:R-:W-:Y:S02]  /*0b10*/  IMAD.MOV.U32 R18, RZ, RZ, R52 ;  /* 0x000000ffff127224 */ /* 0x000fe400078e0034 */
[----:B------:R-:W-:Y:S02]  /*0b20*/  IMAD.MOV.U32 R19, RZ, RZ, R54 ;  /* 0x000000ffff137224 */ /* 0x000fe400078e0036 */
[----:B------:R-:W-:Y:S01]  /*0b30*/  IMAD.MOV.U32 R20, RZ, RZ, R25 ;  /* 0x000000ffff147224 */ /* 0x000fe200078e0019 */
[----:B------:R0:W-:Y:S01]  /*0b40*/  STS.128 [R94+UR12], R4 ;  /* 0x000000045e007988 */ /* 0x0001e20008000c0c */
[----:B------:R-:W-:Y:S01]  /*0b50*/  IMAD.MOV.U32 R22, RZ, RZ, R41 ;  /* 0x000000ffff167224 */ /* 0x000fe200078e0029 */
[----:B------:R-:W-:Y:S01]  /*0b60*/  MOV R25, R35 ;  /* 0x0000002300197202 */ /* 0x000fe20000000f00 */
[----:B------:R-:W-:-:S02]  /*0b70*/  IMAD.MOV.U32 R23, RZ, RZ, R43 ;  /* 0x000000ffff177224 */ /* 0x000fc400078e002b */
[----:B------:R-:W-:Y:S02]  /*0b80*/  IMAD.MOV.U32 R24, RZ, RZ, R33 ;  /* 0x000000ffff187224 */ /* 0x000fe400078e0021 */
[----:B------:R-:W-:Y:S02]  /*0b90*/  IMAD.MOV.U32 R26, RZ, RZ, R49 ;  /* 0x000000ffff1a7224 */ /* 0x000fe400078e0031 */
[----:B------:R-:W-:Y:S02]  /*0ba0*/  IMAD.MOV.U32 R27, RZ, RZ, R51 ;  /* 0x000000ffff1b7224 */ /* 0x000fe400078e0033 */
[----:B------:R-:W-:Y:S02]  /*0bb0*/  IMAD.MOV.U32 R28, RZ, RZ, R37 ;  /* 0x000000ffff1c7224 */ /* 0x000fe400078e0025 */
[----:B------:R-:W-:Y:S02]  /*0bc0*/  IMAD.MOV.U32 R30, RZ, RZ, R53 ;  /* 0x000000ffff1e7224 */ /* 0x000fe400078e0035 */
[----:B0-----:R-:W-:Y:S01]  /*0bd0*/  IMAD.MOV.U32 R4, RZ, RZ, R29 ;  /* 0x000000ffff047224 */ /* 0x001fe200078e001d */
[----:B------:R-:W-:Y:S01]  /*0be0*/  MOV R5, R31 ;  /* 0x0000001f00057202 */ /* 0x000fe20000000f00 */
[----:B------:R-:W-:Y:S01]  /*0bf0*/  IMAD.MOV.U32 R6, RZ, RZ, R45 ;  /* 0x000000ffff067224 */ /* 0x000fe200078e002d */
[----:B------:R-:W-:Y:S01]  /*0c00*/  MOV R29, R39 ;  /* 0x00000027001d7202 */ /* 0x000fe20000000f00 */
[----:B------:R-:W-:Y:S01]  /*0c10*/  IMAD.MOV.U32 R7, RZ, RZ, R47 ;  /* 0x000000ffff077224 */ /* 0x000fe200078e002f */
[----:B------:R0:W-:Y:S01]  /*0c20*/  STS.128 [R94+UR12+0x800], R8 ;  /* 0x000800085e007988 */ /* 0x0001e20008000c0c */
[----:B------:R-:W-:-:S03]  /*0c30*/  IMAD.MOV.U32 R31, RZ, RZ, R55 ;  /* 0x000000ffff1f7224 */ /* 0x000fc600078e0037 */
[----:B------:R1:W-:Y:S04]  /*0c40*/  STS.128 [R94+UR12+0x1000], R12 ;  /* 0x0010000c5e007988 */ /* 0x0003e80008000c0c */
[----:B------:R-:W-:Y:S01]  /*0c50*/  STS.128 [R94+UR12+0x1800], R16 ;  /* 0x001800105e007988 */ /* 0x000fe20008000c0c */
[----:B------:R-:W-:Y:S01]  /*0c60*/  IMAD.MOV.U32 R44, RZ, RZ, R57 ;  /* 0x000000ffff2c7224 */ /* 0x000fe200078e0039 */
[----:B------:R-:W-:Y:S01]  /*0c70*/  MOV R49, R63 ;  /* 0x0000003f00317202 */ /* 0x000fe20000000f00 */
[----:B------:R-:W-:Y:S01]  /*0c80*/  IMAD.MOV.U32 R46, RZ, RZ, R73 ;  /* 0x000000ffff2e7224 */ /* 0x000fe200078e0049 */
[----:B------:R-:W-:Y:S01]  /*0c90*/  STS.128 [R42+UR12], R20 ;  /* 0x000000142a007988 */ /* 0x000fe20008000c0c */
[----:B------:R-:W-:Y:S01]  /*0ca0*/  IMAD.MOV.U32 R48, RZ, RZ, R61 ;  /* 0x000000ffff307224 */ /* 0x000fe200078e003d */
[----:B------:R-:W2:Y:S02]  /*0cb0*/  LDC.64 R36, c[0x0][0x220] ;  /* 0x00008800ff247b82 */ /* 0x000ea40000000a00 */
[----:B------:R3:W-:Y:S04]  /*0cc0*/  STS.128 [R42+UR12+0x800], R4 ;  /* 0x000800042a007988 */ /* 0x0007e80008000c0c */
[----:B------:R-:W-:Y:S04]  /*0cd0*/  STS.128 [R42+UR12+0x1000], R24 ;  /* 0x001000182a007988 */ /* 0x000fe80008000c0c */
[----:B------:R-:W-:Y:S01]  /*0ce0*/  STS.128 [R42+UR12+0x1800], R28 ;  /* 0x0018001c2a007988 */ /* 0x000fe20008000c0c */
[----:B------:R-:W-:Y:S01]  /*0cf0*/  BAR.SYNC.DEFER_BLOCKING 0x0 ;  /* 0x0000000000007b1d */ /* 0x000fe20000010000 */
[----:B0-----:R-:W-:Y:S01]  /*0d00*/  IMAD.MOV.U32 R8, RZ, RZ, R56 ;  /* 0x000000ffff087224 */ /* 0x001fe200078e0038 */
[----:B------:R-:W-:Y:S01]  /*0d10*/  MOV R9, R58 ;  /* 0x0000003a00097202 */ /* 0x000fe20000000f00 */
[----:B------:R-:W-:Y:S01]  /*0d20*/  IMAD.MOV.U32 R10, RZ, RZ, R72 ;  /* 0x000000ffff0a7224 */ /* 0x000fe200078e0048 */
[----:B-1----:R-:W-:-:S02]  /*0d30*/  MOV R13, R62 ;  /* 0x0000003e000d7202 */ /* 0x002fc40000000f00 */
[----:B------:R-:W0:Y:S04]  /*0d40*/  LDS.128 R20, [R40+UR12] ;  /* 0x0000000c28147984 */ /* 0x000e280008000c00 */
[----:B------:R-:W-:Y:S04]  /*0d50*/  LDS.128 R24, [R40+UR12+0x200] ;  /* 0x0002000c28187984 */ /* 0x000fe80008000c00 */
[----:B------:R-:W-:Y:S04]  /*0d60*/  LDS.128 R28, [R40+UR12+0x400] ;  /* 0x0004000c281c7984 */ /* 0x000fe80008000c00 */
[----:B------:R-:W-:Y:S01]  /*0d70*/  LDS.128 R32, [R40+UR12+0x600] ;  /* 0x0006000c28207984 */ /* 0x000fe20008000c00 */
[----:B------:R-:W-:Y:S01]  /*0d80*/  IMAD.MOV.U32 R11, RZ, RZ, R74 ;  /* 0x000000ffff0b7224 */ /* 0x000fe200078e004a */
[----:B------:R-:W-:Y:S01]  /*0d90*/  BAR.SYNC.DEFER_BLOCKING 0x0 ;  /* 0x0000000000007b1d */ /* 0x000fe20000010000 */
[----:B------:R-:W-:-:S02]  /*0da0*/  IMAD.MOV.U32 R12, RZ, RZ, R60 ;  /* 0x000000ffff0c7224 */ /* 0x000fc400078e003c */
[----:B------:R-:W-:Y:S02]  /*0db0*/  IMAD.MOV.U32 R14, RZ, RZ, R76 ;  /* 0x000000ffff0e7224 */ /* 0x000fe400078e004c */
[----:B------:R-:W-:Y:S01]  /*0dc0*/  IMAD.MOV.U32 R15, RZ, RZ, R78 ;  /* 0x000000ffff0f7224 */ /* 0x000fe200078e004e */
[----:B---3--:R-:W-:Y:S01]  /*0dd0*/  MOV R5, R66 ;  /* 0x0000004200057202 */ /* 0x008fe20000000f00 */
[----:B------:R-:W-:Y:S01]  /*0de0*/  IMAD.MOV.U32 R4, RZ, RZ, R64 ;  /* 0x000000ffff047224 */ /* 0x000fe200078e0040 */
[----:B------:R-:W-:Y:S01]  /*0df0*/  MOV R17, R70 ;  /* 0x0000004600117202 */ /* 0x000fe20000000f00 */
[----:B------:R-:W-:Y:S01]  /*0e00*/  IMAD.MOV.U32 R6, RZ, RZ, R80 ;  /* 0x000000ffff067224 */ /* 0x000fe200078e0050 */
[----:B------:R-:W-:Y:S01]  /*0e10*/  MOV R45, R59 ;  /* 0x0000003b002d7202 */ /* 0x000fe20000000f00 */
[----:B------:R-:W-:Y:S02]  /*0e20*/  IMAD.MOV.U32 R7, RZ, RZ, R82 ;  /* 0x000000ffff077224 */ /* 0x000fe400078e0052 */
[----:B------:R-:W-:-:S02]  /*0e30*/  IMAD.MOV.U32 R16, RZ, RZ, R68 ;  /* 0x000000ffff107224 */ /* 0x000fc400078e0044 */
[----:B------:R-:W-:Y:S02]  /*0e40*/  IMAD.MOV.U32 R18, RZ, RZ, R84 ;  /* 0x000000ffff127224 */ /* 0x000fe400078e0054 */
[----:B------:R-:W-:Y:S02]  /*0e50*/  IMAD.MOV.U32 R19, RZ, RZ, R86 ;  /* 0x000000ffff137224 */ /* 0x000fe400078e0056 */
[----:B------:R-:W-:Y:S02]  /*0e60*/  IMAD.MOV.U32 R47, RZ, RZ, R75 ;  /* 0x000000ffff2f7224 */ /* 0x000fe400078e004b */
[----:B------:R-:W-:Y:S02]  /*0e70*/  IMAD.MOV.U32 R50, RZ, RZ, R77 ;  /* 0x000000ffff327224 */ /* 0x000fe400078e004d */
[----:B------:R-:W-:Y:S01]  /*0e80*/  IMAD.MOV.U32 R51, RZ, RZ, R79 ;  /* 0x000000ffff337224 */ /* 0x000fe200078e004f */
[----:B------:R1:W-:Y:S04]  /*0e90*/  STS.128 [R94+UR12], R8 ;  /* 0x000000085e007988 */ /* 0x0003e80008000c0c */
[----:B------:R3:W-:Y:S04]  /*0ea0*/  STS.128 [R94+UR12+0x800], R12 ;  /* 0x0008000c5e007988 */ /* 0x0007e80008000c0c */
[----:B------:R-:W-:Y:S04]  /*0eb0*/  STS.128 [R94+UR12+0x1000], R4 ;  /* 0x001000045e007988 */ /* 0x000fe80008000c0c */
[----:B------:R-:W-:Y:S01]  /*0ec0*/  STS.128 [R94+UR12+0x1800], R16 ;  /* 0x001800105e007988 */ /* 0x000fe20008000c0c */
[----:B-1----:R-:W-:Y:S01]  /*0ed0*/  IMAD.MOV.U32 R8, RZ, RZ, R65 ;  /* 0x000000ffff087224 */ /* 0x002fe200078e0041 */
[----:B------:R-:W-:Y:S01]  /*0ee0*/  MOV R9, R67 ;  /* 0x0000004300097202 */ /* 0x000fe20000000f00 */
[----:B------:R-:W-:-:S02]  /*0ef0*/  IMAD.MOV.U32 R10, RZ, RZ, R81 ;  /* 0x000000ffff0a7224 */ /* 0x000fc400078e0051 */
[----:B------:R-:W-:Y:S01]  /*0f00*/  IMAD.MOV.U32 R11, RZ, RZ, R83 ;  /* 0x000000ffff0b7224 */ /* 0x000fe200078e0053 */
[----:B---3--:R-:W-:Y:S01]  /*0f10*/  MOV R13, R71 ;  /* 0x00000047000d7202 */ /* 0x008fe20000000f00 */
[----:B------:R-:W-:Y:S02]  /*0f20*/  IMAD.MOV.U32 R12, RZ, RZ, R69 ;  /* 0x000000ffff0c7224 */ /* 0x000fe400078e0045 */
[----:B------:R-:W-:Y:S02]  /*0f30*/  IMAD.MOV.U32 R14, RZ, RZ, R85 ;  /* 0x000000ffff0e7224 */ /* 0x000fe400078e0055 */
[----:B------:R-:W-:Y:S01]  /*0f40*/  IMAD.MOV.U32 R15, RZ, RZ, R87 ;  /* 0x000000ffff0f7224 */ /* 0x000fe200078e0057 */
[----:B------:R2:W-:Y:S04]  /*0f50*/  STS.128 [R42+UR12], R44 ;  /* 0x0000002c2a007988 */ /* 0x0005e80008000c0c */
[----:B------:R-:W-:Y:S04]  /*0f60*/  STS.128 [R42+UR12+0x800], R48 ;  /* 0x000800302a007988 */ /* 0x000fe80008000c0c */
[----:B------:R-:W-:Y:S04]  /*0f70*/  STS.128 [R42+UR12+0x1000], R8 ;  /* 0x001000082a007988 */ /* 0x000fe80008000c0c */
[----:B------:R1:W-:Y:S01]  /*0f80*/  STS.128 [R42+UR12+0x1800], R12 ;  /* 0x0018000c2a007988 */ /* 0x0003e20008000c0c */
[----:B------:R-:W-:Y:S01]  /*0f90*/  BAR.SYNC.DEFER_BLOCKING 0x0 ;  /* 0x0000000000007b1d */ /* 0x000fe20000010000 */
[----:B------:R-:W-:Y:S01]  /*0fa0*/  IMAD.SHL.U32 R52, R95, 0x80, RZ ;  /* 0x000000805f347824 */ /* 0x000fe200078e00ff */
[----:B------:R-:W-:-:S02]  /*0fb0*/  SHF.L.U32 R54, R97, 0x7, RZ ;  /* 0x0000000761367819 */ /* 0x000fc400000006ff */
[----:B--2---:R-:W-:-:S04]  /*0fc0*/  LEA R46, P3, R95, R36, 0x9 ;  /* 0x000000245f2e7211 */ /* 0x004fc800078648ff */
[----:B------:R-:W-:Y:S02]  /*0fd0*/  LEA.HI.X R47, R52, R37, RZ, 0x2, P3 ;  /* 0x00000025342f7211 */ /* 0x000fe400018f14ff */
[----:B-1----:R-:W-:-:S04]  /*0fe0*/  LEA R42, P4, R97, R36, 0x9 ;  /* 0x00000024612a7211 */ /* 0x002fc800078848ff */
[----:B------:R-:W-:Y:S01]  /*0ff0*/  LEA.HI.X R43, R54, R37, RZ, 0x2, P4 ;  /* 0x00000025362b7211 */ /* 0x000fe200020f14ff */
[----:B------:R-:W1:Y:S04]  /*1000*/  LDS.128 R4, [R40+UR12] ;  /* 0x0000000c28047984 */ /* 0x000e680008000c00 */
[----:B------:R-:W2:Y:S04]  /*1010*/  LDS.128 R8, [R40+UR12+0x200] ;  /* 0x0002000c28087984 */ /* 0x000ea80008000c00 */
[----:B------:R-:W3:Y:S04]  /*1020*/  LDS.128 R12, [R40+UR12+0x400] ;  /* 0x0004000c280c7984 */ /* 0x000ee80008000c00 */
[----:B------:R-:W4:Y:S01]  /*1030*/  LDS.128 R52, [R40+UR12+0x600] ;  /* 0x0006000c28347984 */ /* 0x000f220008000c00 */
[----:B------:R-:W-:-:S02]  /*1040*/  LEA R16, P0, R101, R36, 0x4 ;  /* 0x0000002465107211 */ /* 0x000fc400078020ff */
[-C--:B------:R-:W-:Y:S02]  /*1050*/  LEA R38, P1, R89, R36.reuse, 0x9 ;  /* 0x0000002459267211 */ /* 0x080fe400078248ff */
[-C--:B------:R-:W-:Y:S02]  /*1060*/  LEA.HI.X R17, R92, R37.reuse, RZ, 0x2, P0 ;  /* 0x000000255c117211 */ /* 0x080fe400000f14ff */
[-C--:B------:R-:W-:Y:S02]  /*1070*/  LEA R18, P0, R91, R36.reuse, 0x9 ;  /* 0x000000245b127211 */ /* 0x080fe400078048ff */
[-C--:B------:R-:W-:Y:S01]  /*1080*/  LEA R44, P2, R99, R36.reuse, 0x9 ;  /* 0x00000024632c7211 */ /* 0x080fe200078448ff */
[C---:B------:R-:W-:Y:S01]  /*1090*/  IMAD.SHL.U32 R56, R93.reuse, 0x80, RZ ;  /* 0x000000805d387824 */ /* 0x040fe200078e00ff */
[-C--:B------:R-:W-:Y:S02]  /*10a0*/  LEA R48, P5, R93, R36.reuse, 0x9 ;  /* 0x000000245d307211 */ /* 0x080fe400078a48ff */
[C---:B------:R-:W-:Y:S01]  /*10b0*/  LEA R50, P6, R3.reuse, R36, 0x9 ;  /* 0x0000002403327211 */ /* 0x040fe200078c48ff */
[----:B------:R-:W-:Y:S01]  /*10c0*/  IMAD.SHL.U32 R36, R3, 0x80, RZ ;  /* 0x0000008003247824 */ /* 0x000fe200078e00ff */
[----:B------:R-:W-:-:S02]  /*10d0*/  LEA.HI.X R19, R2, R37, RZ, 0x2, P0 ;  /* 0x0000002502137211 */ /* 0x000fc400000f14ff */
[-C--:B------:R-:W-:Y:S02]  /*10e0*/  LEA.HI.X R39, R88, R37.reuse, RZ, 0x2, P1 ;  /* 0x0000002558277211 */ /* 0x080fe400008f14ff */
[-C--:B------:R-:W-:Y:S01]  /*10f0*/  LEA.HI.X R45, R90, R37.reuse, RZ, 0x2, P2 ;  /* 0x000000255a2d7211 */ /* 0x080fe200010f14ff */
[----:B------:R-:W-:Y:S01]  /*1100*/  IMAD.WIDE.U32 R2, R0, 0x4, R16 ;  /* 0x0000000400027825 */ /* 0x000fe200078e0010 */
[-C--:B------:R-:W-:Y:S02]  /*1110*/  LEA.HI.X R49, R56, R37.reuse, RZ, 0x2, P5 ;  /* 0x0000002538317211 */ /* 0x080fe400028f14ff */
[----:B------:R-:W-:Y:S01]  /*1120*/  LEA.HI.X R51, R36, R37, RZ, 0x2, P6 ;  /* 0x0000002524337211 */ /* 0x000fe200030f14ff */
[C---:B------:R-:W-:Y:S01]  /*1130*/  IMAD.WIDE.U32 R16, R0.reuse, 0x4, R18 ;  /* 0x0000000400107825 */ /* 0x040fe200078e0012 */
[----:B0-----:R-:W-:Y:S03]  /*1140*/  STG.E desc[UR14][R2.64], R20 ;  /* 0x0000001402007986 */ /* 0x001fe6000c10190e */
[C---:B------:R-:W-:Y:S01]  /*1150*/  IMAD.WIDE.U32 R18, R0.reuse, 0x4, R38 ;  /* 0x0000000400127825 */ /* 0x040fe200078e0026 */
[----:B------:R-:W-:Y:S03]  /*1160*/  STG.E desc[UR14][R2.64+0x80], R22 ;  /* 0x0000801602007986 */ /* 0x000fe6000c10190e */
[C---:B------:R-:W-:Y:S01]  /*1170*/  IMAD.WIDE.U32 R36, R0.reuse, 0x4, R44 ;  /* 0x0000000400247825 */ /* 0x040fe200078e002c */
[----:B-1----:R-:W-:Y:S03]  /*1180*/  STG.E desc[UR14][R2.64+0x100], R4 ;  /* 0x0001000402007986 */ /* 0x002fe6000c10190e */
[C---:B------:R-:W-:Y:S01]  /*1190*/  IMAD.WIDE.U32 R38, R0.reuse, 0x4, R46 ;  /* 0x0000000400267825 */ /* 0x040fe200078e002e */
[----:B------:R-:W-:Y:S03]  /*11a0*/  STG.E desc[UR14][R2.64+0x180], R6 ;  /* 0x0001800602007986 */ /* 0x000fe6000c10190e */
[C---:B------:R-:W-:Y:S01]  /*11b0*/  IMAD.WIDE.U32 R42, R0.reuse, 0x4, R42 ;  /* 0x00000004002a7825 */ /* 0x040fe200078e002a */
[----:B------:R-:W-:Y:S03]  /*11c0*/  STG.E desc[UR14][R16.64], R21 ;  /* 0x0000001510007986 */ /* 0x000fe6000c10190e */
[C---:B------:R-:W-:Y:S01]  /*11d0*/  IMAD.WIDE.U32 R44, R0.reuse, 0x4, R48 ;  /* 0x00000004002c7825 */ /* 0x040fe200078e0030 */
[----:B------:R-:W-:Y:S03]  /*11e0*/  STG.E desc[UR14][R16.64+0x80], R23 ;  /* 0x0000801710007986 */ /* 0x000fe6000c10190e */
[----:B------:R-:W-:Y:S01]  /*11f0*/  IMAD.WIDE.U32 R46, R0, 0x4, R50 ;  /* 0x00000004002e7825 */ /* 0x000fe200078e0032 */
[----:B------:R-:W-:Y:S04]  /*1200*/  STG.E desc[UR14][R16.64+0x100], R5 ;  /* 0x0001000510007986 */ /* 0x000fe8000c10190e */
[----:B------:R-:W-:Y:S04]  /*1210*/  STG.E desc[UR14][R16.64+0x180], R7 ;  /* 0x0001800710007986 */ /* 0x000fe8000c10190e */
[----:B------:R-:W-:Y:S04]  /*1220*/  STG.E desc[UR14][R18.64], R24 ;  /* 0x0000001812007986 */ /* 0x000fe8000c10190e */
[----:B------:R-:W-:Y:S04]  /*1230*/  STG.E desc[UR14][R18.64+0x80], R26 ;  /* 0x0000801a12007986 */ /* 0x000fe8000c10190e */
[----:B--2---:R-:W-:Y:S04]  /*1240*/  STG.E desc[UR14][R18.64+0x100], R8 ;  /* 0x0001000812007986 */ /* 0x004fe8000c10190e */
[----:B------:R-:W-:Y:S04]  /*1250*/  STG.E desc[UR14][R18.64+0x180], R10 ;  /* 0x0001800a12007986 */ /* 0x000fe8000c10190e */
[----:B------:R-:W-:Y:S04]  /*1260*/  STG.E desc[UR14][R36.64], R25 ;  /* 0x0000001924007986 */ /* 0x000fe8000c10190e */
[----:B------:R-:W-:Y:S04]  /*1270*/  STG.E desc[UR14][R36.64+0x80], R27 ;  /* 0x0000801b24007986 */ /* 0x000fe8000c10190e */
[----:B------:R-:W-:Y:S04]  /*1280*/  STG.E desc[UR14][R36.64+0x100], R9 ;  /* 0x0001000924007986 */ /* 0x000fe8000c10190e */
[----:B------:R-:W-:Y:S04]  /*1290*/  STG.E desc[UR14][R36.64+0x180], R11 ;  /* 0x0001800b24007986 */ /* 0x000fe8000c10190e */
[----:B------:R-:W-:Y:S04]  /*12a0*/  STG.E desc[UR14][R38.64], R28 ;  /* 0x0000001c26007986 */ /* 0x000fe8000c10190e */
[----:B------:R-:W-:Y:S04]  /*12b0*/  STG.E desc[UR14][R38.64+0x80], R30 ;  /* 0x0000801e26007986 */ /* 0x000fe8000c10190e */
[----:B---3--:R-:W-:Y:S04]  /*12c0*/  STG.E desc[UR14][R38.64+0x100], R12 ;  /* 0x0001000c26007986 */ /* 0x008fe8000c10190e */
[----:B------:R-:W-:Y:S04]  /*12d0*/  STG.E desc[UR14][R38.64+0x180], R14 ;  /* 0x0001800e26007986 */ /* 0x000fe8000c10190e */
[----:B------:R-:W-:Y:S04]  /*12e0*/  STG.E desc[UR14][R42.64], R29 ;  /* 0x0000001d2a007986 */ /* 0x000fe8000c10190e */
[----:B------:R-:W-:Y:S04]  /*12f0*/  STG.E desc[UR14][R42.64+0x80], R31 ;  /* 0x0000801f2a007986 */ /* 0x000fe8000c10190e */
[----:B------:R-:W-:Y:S04]  /*1300*/  STG.E desc[UR14][R42.64+0x100], R13 ;  /* 0x0001000d2a007986 */ /* 0x000fe8000c10190e */
[----:B------:R-:W-:Y:S04]  /*1310*/  STG.E desc[UR14][R42.64+0x180], R15 ;  /* 0x0001800f2a007986 */ /* 0x000fe8000c10190e */
[----:B------:R-:W-:Y:S04]  /*1320*/  STG.E desc[UR14][R44.64], R32 ;  /* 0x000000202c007986 */ /* 0x000fe8000c10190e */
[----:B------:R-:W-:Y:S04]  /*1330*/  STG.E desc[UR14][R44.64+0x80], R34 ;  /* 0x000080222c007986 */ /* 0x000fe8000c10190e */
[----:B----4-:R-:W-:Y:S04]  /*1340*/  STG.E desc[UR14][R44.64+0x100], R52 ;  /* 0x000100342c007986 */ /* 0x010fe8000c10190e */
[----:B------:R-:W-:Y:S04]  /*1350*/  STG.E desc[UR14][R44.64+0x180], R54 ;  /* 0x000180362c007986 */ /* 0x000fe8000c10190e */
[----:B------:R-:W-:Y:S04]  /*1360*/  STG.E desc[UR14][R46.64], R33 ;  /* 0x000000212e007986 */ /* 0x000fe8000c10190e */
[----:B------:R-:W-:Y:S04]  /*1370*/  STG.E desc[UR14][R46.64+0x80], R35 ;  /* 0x000080232e007986 */ /* 0x000fe8000c10190e */
[----:B------:R-:W-:Y:S04]  /*1380*/  STG.E desc[UR14][R46.64+0x100], R53 ;  /* 0x000100352e007986 */ /* 0x000fe8000c10190e */
[----:B------:R-:W-:Y:S01]  /*1390*/  STG.E desc[UR14][R46.64+0x180], R55 ;  /* 0x000180372e007986 */ /* 0x000fe2000c10190e */
[----:B------:R-:W-:Y:S05]  /*13a0*/  EXIT ;  /* 0x000000000000794d */ /* 0x000fea0003800000 */
.L_x_0:
[----:B------:R-:W-:-:S00]  /*13b0*/  BRA `(.L_x_0) ;  /* 0xfffffffc00fc7947 */ /* 0x000fc0000383ffff */
[----:B------:R-:W-:-:S00]  /*13c0*/  NOP ;  /* 0x0000000000007918 */ /* 0x000fc00000000000 */
        /* <DEDUP_REMOVED lines=11> */
.L_x_1:


//--------------------- .nv.shared.gluon_mma      --------------------------
	.section	.nv.shared.gluon_mma,"aw",@nobits
	.sectionflags	@""
	.align	16
	.zero		1024


//--------------------- .nv.shared.reserved.0     --------------------------
	.section	.nv.shared.reserved.0,"aw",@nobits
	.weak		__nv_reservedSMEM_offset_0_alias
	.size		__nv_reservedSMEM_offset_0_alias, 0, 0
	.other		__nv_reservedSMEM_offset_0_alias,@"STO_CUDA_RESERVED_SHARED STV_DEFAULT"
__nv_reservedSMEM_offset_0_alias:
	.zero		0


//--------------------- .nv.constant0.gluon_mma   --------------------------
	.section	.nv.constant0.gluon_mma,"a",@progbits
	.sectionflags	@""
	.align	4
.nv.constant0.gluon_mma:
	.zero		568


//--------------------- SYMBOLS --------------------------

	.type		.nv.reservedSmem.offset0,@object
	.size		.nv.reservedSmem.offset0,0x4
